//
// Generated by NVIDIA NVVM Compiler
//
// Compiler Build ID: CL-36424714
// Cuda compilation tools, release 13.0, V13.0.88
// Based on NVVM 20.0.0
//

.version 9.0
.target sm_100
.address_size 64

	// .globl	_Z15reductionKernelILj512EEvPdS0_j
.extern .shared .align 16 .b8 s_data[];

.visible .entry _Z15reductionKernelILj512EEvPdS0_j(
	.param .u64 .ptr .align 1 _Z15reductionKernelILj512EEvPdS0_j_param_0,
	.param .u64 .ptr .align 1 _Z15reductionKernelILj512EEvPdS0_j_param_1,
	.param .u32 _Z15reductionKernelILj512EEvPdS0_j_param_2
)
{
	.reg .pred 	%p<9>;
	.reg .b32 	%r<20>;
	.reg .b64 	%rd<14>;
	.reg .b64 	%fd<41>;

	ld.param.u64 	%rd3, [_Z15reductionKernelILj512EEvPdS0_j_param_0];
	ld.param.u64 	%rd2, [_Z15reductionKernelILj512EEvPdS0_j_param_1];
	ld.param.u32 	%r10, [_Z15reductionKernelILj512EEvPdS0_j_param_2];
	cvta.to.global.u64 	%rd1, %rd3;
	mov.u32 	%r1, %tid.x;
	mov.u32 	%r2, %ctaid.x;
	shl.b32 	%r11, %r2, 10;
	or.b32  	%r18, %r11, %r1;
	shl.b32 	%r12, %r1, 3;
	mov.u32 	%r13, s_data;
	add.s32 	%r4, %r13, %r12;
	mov.b64 	%rd4, 0;
	st.shared.u64 	[%r4], %rd4;
	add.s32 	%r14, %r18, 512;
	setp.ge.u32 	%p1, %r14, %r10;
	mov.f64 	%fd40, 0d0000000000000000;
	@%p1 bra 	$L__BB0_4;
	mov.u32 	%r5, %ntid.x;
	mov.u32 	%r15, %nctaid.x;
	shl.b32 	%r6, %r15, 10;
	mov.f64 	%fd40, 0d0000000000000000;
$L__BB0_2:
	mul.wide.u32 	%rd5, %r18, 8;
	add.s64 	%rd6, %rd1, %rd5;
	ld.global.f64 	%fd6, [%rd6];
	add.s32 	%r16, %r18, %r5;
	mul.wide.u32 	%rd7, %r16, 8;
	add.s64 	%rd8, %rd1, %rd7;
	ld.global.f64 	%fd7, [%rd8];
	add.f64 	%fd8, %fd6, %fd7;
	add.f64 	%fd40, %fd40, %fd8;
	add.s32 	%r18, %r18, %r6;
	add.s32 	%r17, %r18, 512;
	setp.lt.u32 	%p2, %r17, %r10;
	@%p2 bra 	$L__BB0_2;
	st.shared.f64 	[%r4], %fd40;
$L__BB0_4:
	setp.ge.u32 	%p3, %r18, %r10;
	@%p3 bra 	$L__BB0_6;
	mul.wide.u32 	%rd9, %r18, 8;
	add.s64 	%rd10, %rd1, %rd9;
	ld.global.f64 	%fd9, [%rd10];
	add.f64 	%fd10, %fd9, %fd40;
	st.shared.f64 	[%r4], %fd10;
$L__BB0_6:
	bar.sync 	0;
	setp.gt.u32 	%p4, %r1, 255;
	@%p4 bra 	$L__BB0_8;
	ld.shared.f64 	%fd11, [%r4+2048];
	ld.shared.f64 	%fd12, [%r4];
	add.f64 	%fd13, %fd11, %fd12;
	st.shared.f64 	[%r4], %fd13;
$L__BB0_8:
	bar.sync 	0;
	setp.gt.u32 	%p5, %r1, 127;
	@%p5 bra 	$L__BB0_10;
	ld.shared.f64 	%fd14, [%r4+1024];
	ld.shared.f64 	%fd15, [%r4];
	add.f64 	%fd16, %fd14, %fd15;
	st.shared.f64 	[%r4], %fd16;
$L__BB0_10:
	bar.sync 	0;
	setp.gt.u32 	%p6, %r1, 63;
	@%p6 bra 	$L__BB0_12;
	ld.shared.f64 	%fd17, [%r4+512];
	ld.shared.f64 	%fd18, [%r4];
	add.f64 	%fd19, %fd17, %fd18;
	st.shared.f64 	[%r4], %fd19;
$L__BB0_12:
	bar.sync 	0;
	setp.gt.u32 	%p7, %r1, 31;
	@%p7 bra 	$L__BB0_15;
	ld.volatile.shared.f64 	%fd20, [%r4+256];
	ld.volatile.shared.f64 	%fd21, [%r4];
	add.f64 	%fd22, %fd20, %fd21;
	st.volatile.shared.f64 	[%r4], %fd22;
	ld.volatile.shared.f64 	%fd23, [%r4+128];
	ld.volatile.shared.f64 	%fd24, [%r4];
	add.f64 	%fd25, %fd23, %fd24;
	st.volatile.shared.f64 	[%r4], %fd25;
	ld.volatile.shared.f64 	%fd26, [%r4+64];
	ld.volatile.shared.f64 	%fd27, [%r4];
	add.f64 	%fd28, %fd26, %fd27;
	st.volatile.shared.f64 	[%r4], %fd28;
	ld.volatile.shared.f64 	%fd29, [%r4+32];
	ld.volatile.shared.f64 	%fd30, [%r4];
	add.f64 	%fd31, %fd29, %fd30;
	st.volatile.shared.f64 	[%r4], %fd31;
	ld.volatile.shared.f64 	%fd32, [%r4+16];
	ld.volatile.shared.f64 	%fd33, [%r4];
	add.f64 	%fd34, %fd32, %fd33;
	st.volatile.shared.f64 	[%r4], %fd34;
	ld.volatile.shared.f64 	%fd35, [%r4+8];
	ld.volatile.shared.f64 	%fd36, [%r4];
	add.f64 	%fd37, %fd35, %fd36;
	st.volatile.shared.f64 	[%r4], %fd37;
	setp.ne.s32 	%p8, %r1, 0;
	@%p8 bra 	$L__BB0_15;
	ld.shared.f64 	%fd38, [s_data];
	cvta.to.global.u64 	%rd11, %rd2;
	mul.wide.u32 	%rd12, %r2, 8;
	add.s64 	%rd13, %rd11, %rd12;
	st.global.f64 	[%rd13], %fd38;
$L__BB0_15:
	ret;

}


// ===== COMPILED SASS (sm_100) =====

	.target	sm_100

	.elftype	@"ET_EXEC"


//--------------------- .note.nv.tkinfo           --------------------------
	.section	.note.nv.tkinfo,"",@"SHT_NOTE"
	.sectionflags	@"SHF_NOTE_NV_TKINFO"
	.tkinfo
        /*0018*/ 	.word	0x00000002
        /*0030*/ 	.string	""
        /*0030*/ 	.string	"ptxas"
        /*0030*/ 	.string	"Cuda compilation tools, release 13.0, V13.0.88"
        /*0030*/ 	.string	"Build cuda_13.0.r13.0/compiler.36424714_0"
        /*0030*/ 	.string	"-arch sm_100 -m 64 "



//--------------------- .note.nv.cuinfo           --------------------------
	.section	.note.nv.cuinfo,"",@"SHT_NOTE"
	.sectionflags	@"SHF_NOTE_NV_CUINFO"
        /*0018*/ 	.short	0x0002
        /*001a*/ 	.short	0x0064
        /*001c*/ 	.short	0x0082
	.zero		2


//--------------------- .nv.info                  --------------------------
	.section	.nv.info,"",@"SHT_CUDA_INFO"
	.align	4


	//----- nvinfo : EIATTR_REGCOUNT
	.align		4
        /*0000*/ 	.byte	0x04, 0x2f
        /*0002*/ 	.short	(.L_1 - .L_0)
	.align		4
.L_0:
        /*0004*/ 	.word	index@(_Z15reductionKernelILj512EEvPdS0_j)
        /*0008*/ 	.word	0x00000015


	//----- nvinfo : EIATTR_FRAME_SIZE
	.align		4
.L_1:
        /*000c*/ 	.byte	0x04, 0x11
        /*000e*/ 	.short	(.L_3 - .L_2)
	.align		4
.L_2:
        /*0010*/ 	.word	index@(_Z15reductionKernelILj512EEvPdS0_j)
        /*0014*/ 	.word	0x00000000


	//----- nvinfo : EIATTR_MIN_STACK_SIZE
	.align		4
.L_3:
        /*0018*/ 	.byte	0x04, 0x12
        /*001a*/ 	.short	(.L_5 - .L_4)
	.align		4
.L_4:
        /*001c*/ 	.word	index@(_Z15reductionKernelILj512EEvPdS0_j)
        /*0020*/ 	.word	0x00000000
.L_5:


//--------------------- .nv.compat                --------------------------
	.section	.nv.compat,"",@"SHT_CUDA_COMPAT_INFO"
	.align	4
        /*0000*/ 	.byte	0x02, 0x09, 0x00, 0x00, 0x02, 0x02, 0x01, 0x00, 0x02, 0x05, 0x05, 0x00, 0x03, 0x07, 0x01, 0x01
        /*0010*/ 	.byte	0x02, 0x03, 0x00, 0x00, 0x02, 0x06, 0x01, 0x00, 0x04, 0x0b, 0x08, 0x00, 0x01, 0x00, 0x00, 0x00
        /*0020*/ 	.byte	0x00, 0x00, 0x00, 0x00


//--------------------- .nv.info._Z15reductionKernelILj512EEvPdS0_j --------------------------
	.section	.nv.info._Z15reductionKernelILj512EEvPdS0_j,"",@"SHT_CUDA_INFO"
	.sectionflags	@""
	.align	4


	//----- nvinfo : EIATTR_CUDA_API_VERSION
	.align		4
        /*0000*/ 	.byte	0x04, 0x37
        /*0002*/ 	.short	(.L_7 - .L_6)
.L_6:
        /*0004*/ 	.word	0x00000082


	//----- nvinfo : EIATTR_KPARAM_INFO
	.align		4
.L_7:
        /*0008*/ 	.byte	0x04, 0x17
        /*000a*/ 	.short	(.L_9 - .L_8)
.L_8:
        /*000c*/ 	.word	0x00000000
        /*0010*/ 	.short	0x0002
        /*0012*/ 	.short	0x0010
        /*0014*/ 	.byte	0x00, 0xf0, 0x11, 0x00


	//----- nvinfo : EIATTR_KPARAM_INFO
	.align		4
.L_9:
        /*0018*/ 	.byte	0x04, 0x17
        /*001a*/ 	.short	(.L_11 - .L_10)
.L_10:
        /*001c*/ 	.word	0x00000000
        /*0020*/ 	.short	0x0001
        /*0022*/ 	.short	0x0008
        /*0024*/ 	.byte	0x00, 0xf5, 0x21, 0x00


	//----- nvinfo : EIATTR_KPARAM_INFO
	.align		4
.L_11:
        /*0028*/ 	.byte	0x04, 0x17
        /*002a*/ 	.short	(.L_13 - .L_12)
.L_12:
        /*002c*/ 	.word	0x00000000
        /*0030*/ 	.short	0x0000
        /*0032*/ 	.short	0x0000
        /*0034*/ 	.byte	0x00, 0xf5, 0x21, 0x00


	//----- nvinfo : EIATTR_SPARSE_MMA_MASK
	.align		4
.L_13:
        /*0038*/ 	.byte	0x03, 0x50
        /*003a*/ 	.short	0x0000


	//----- nvinfo : EIATTR_MAXREG_COUNT
	.align		4
        /*003c*/ 	.byte	0x03, 0x1b
        /*003e*/ 	.short	0x00ff


	//----- nvinfo : EIATTR_NUM_BARRIERS
	.align		4
        /*0040*/ 	.byte	0x02, 0x4c
        /*0042*/ 	.byte	0x01
	.zero		1


	//----- nvinfo : EIATTR_MERCURY_ISA_VERSION
	.align		4
        /*0044*/ 	.byte	0x03, 0x5f
        /*0046*/ 	.short	0x0101


	//----- nvinfo : EIATTR_VRC_CTA_INIT_COUNT
	.align		4
        /*0048*/ 	.byte	0x02, 0x4a
	.zero		1
	.zero		1


	//----- nvinfo : EIATTR_EXIT_INSTR_OFFSETS
	.align		4
        /*004c*/ 	.byte	0x04, 0x1c
        /*004e*/ 	.short	(.L_15 - .L_14)


	//   ....[0]....
.L_14:
        /*0050*/ 	.word	0x00000410


	//   ....[1]....
        /*0054*/ 	.word	0x000005b0


	//   ....[2]....
        /*0058*/ 	.word	0x00000600


	//----- nvinfo : EIATTR_CRS_STACK_SIZE
	.align		4
.L_15:
        /*005c*/ 	.byte	0x04, 0x1e
        /*005e*/ 	.short	(.L_17 - .L_16)
.L_16:
        /*0060*/ 	.word	0x00000000


	//----- nvinfo : EIATTR_CBANK_PARAM_SIZE
	.align		4
.L_17:
        /*0064*/ 	.byte	0x03, 0x19
        /*0066*/ 	.short	0x0014


	//----- nvinfo : EIATTR_PARAM_CBANK
	.align		4
        /*0068*/ 	.byte	0x04, 0x0a
        /*006a*/ 	.short	(.L_19 - .L_18)
	.align		4
.L_18:
        /*006c*/ 	.word	index@(.nv.constant0._Z15reductionKernelILj512EEvPdS0_j)
        /*0070*/ 	.short	0x0380
        /*0072*/ 	.short	0x0014


	//----- nvinfo : EIATTR_SW_WAR
	.align		4
.L_19:
        /*0074*/ 	.byte	0x04, 0x36
        /*0076*/ 	.short	(.L_21 - .L_20)
.L_20:
        /*0078*/ 	.word	0x00000008
.L_21:


//--------------------- .nv.callgraph             --------------------------
	.section	.nv.callgraph,"",@"SHT_CUDA_CALLGRAPH"
	.align	4
	.sectionentsize	8
	.align		4
        /*0000*/ 	.word	0x00000000
	.align		4
        /*0004*/ 	.word	0xffffffff
	.align		4
        /*0008*/ 	.word	0x00000000
	.align		4
        /*000c*/ 	.word	0xfffffffe
	.align		4
        /*0010*/ 	.word	0x00000000
	.align		4
        /*0014*/ 	.word	0xfffffffd
	.align		4
        /*0018*/ 	.word	0x00000000
	.align		4
        /*001c*/ 	.word	0xfffffffc


//--------------------- .text._Z15reductionKernelILj512EEvPdS0_j --------------------------
	.section	.text._Z15reductionKernelILj512EEvPdS0_j,"ax",@progbits
	.align	128
        .global         _Z15reductionKernelILj512EEvPdS0_j
        .type           _Z15reductionKernelILj512EEvPdS0_j,@function
        .size           _Z15reductionKernelILj512EEvPdS0_j,(.L_x_7 - _Z15reductionKernelILj512EEvPdS0_j)
        .other          _Z15reductionKernelILj512EEvPdS0_j,@"STO_CUDA_ENTRY STV_DEFAULT"
_Z15reductionKernelILj512EEvPdS0_j:
.text._Z15reductionKernelILj512EEvPdS0_j:
[----:B------:R-:W-:Y:S01]  /*0000*/  LDC R1, c[0x0][0x37c] ;  /* 0x0000df00ff017b82 */ /* 0x000fe20000000800 */
[----:B------:R-:W0:Y:S07]  /*0010*/  S2R R2, SR_CTAID.X ;  /* 0x0000000000027919 */ /* 0x000e2e0000002500 */
[----:B------:R-:W1:Y:S01]  /*0020*/  S2UR UR5, SR_CgaCtaId ;  /* 0x00000000000579c3 */ /* 0x000e620000008800 */
[----:B------:R-:W-:Y:S01]  /*0030*/  UMOV UR4, 0x400 ;  /* 0x0000040000047882 */ /* 0x000fe20000000000 */
[----:B------:R-:W2:Y:S01]  /*0040*/  LDCU.64 UR6, c[0x0][0x358] ;  /* 0x00006b00ff0677ac */ /* 0x000ea20008000a00 */
[----:B------:R-:W3:Y:S01]  /*0050*/  S2R R0, SR_TID.X ;  /* 0x0000000000007919 */ /* 0x000ee20000002100 */
[----:B------:R-:W-:Y:S01]  /*0060*/  BSSY.RECONVERGENT B0, `(.L_x_0) ;  /* 0x000001d000007945 */ /* 0x000fe20003800200 */
[----:B-1----:R-:W-:Y:S01]  /*0070*/  ULEA UR4, UR5, UR4, 0x18 ;  /* 0x0000000405047291 */ /* 0x002fe2000f8ec0ff */
[----:B------:R-:W1:Y:S01]  /*0080*/  LDCU UR5, c[0x0][0x390] ;  /* 0x00007200ff0577ac */ /* 0x000e620008000800 */
[----:B0-----:R-:W-:-:S04]  /*0090*/  IMAD.SHL.U32 R5, R2, 0x400, RZ ;  /* 0x0000040002057824 */ /* 0x001fc800078e00ff */
[----:B---3--:R-:W-:Y:S02]  /*00a0*/  LEA R3, R0, UR4, 0x3 ;  /* 0x0000000400037c11 */ /* 0x008fe4000f8e18ff */
[----:B------:R-:W-:-:S03]  /*00b0*/  LOP3.LUT R15, R5, R0, RZ, 0xfc, !PT ;  /* 0x00000000050f7212 */ /* 0x000fc600078efcff */
[----:B------:R0:W-:Y:S02]  /*00c0*/  STS.64 [R3], RZ ;  /* 0x000000ff03007388 */ /* 0x0001e40000000a00 */
[----:B------:R-:W-:-:S05]  /*00d0*/  VIADD R4, R15, 0x200 ;  /* 0x000002000f047836 */ /* 0x000fca0000000000 */
[----:B-1----:R-:W-:Y:S02]  /*00e0*/  ISETP.GE.U32.AND P0, PT, R4, UR5, PT ;  /* 0x0000000504007c0c */ /* 0x002fe4000bf06070 */
[----:B------:R-:W-:-:S11]  /*00f0*/  CS2R R4, SRZ ;  /* 0x0000000000047805 */ /* 0x000fd6000001ff00 */
[----:B0-2---:R-:W-:Y:S05]  /*0100*/  @P0 BRA `(.L_x_1) ;  /* 0x0000000000480947 */ /* 0x005fea0003800000 */
[----:B------:R-:W0:Y:S01]  /*0110*/  LDC R16, c[0x0][0x360] ;  /* 0x0000d800ff107b82 */ /* 0x000e220000000800 */
[----:B------:R-:W-:Y:S01]  /*0120*/  BSSY.RECONVERGENT B1, `(.L_x_2) ;  /* 0x000000f000017945 */ /* 0x000fe20003800200 */
[----:B------:R-:W-:-:S06]  /*0130*/  CS2R R4, SRZ ;  /* 0x0000000000047805 */ /* 0x000fcc000001ff00 */
[----:B------:R-:W1:Y:S08]  /*0140*/  LDC.64 R6, c[0x0][0x380] ;  /* 0x0000e000ff067b82 */ /* 0x000e700000000a00 */
[----:B------:R-:W2:Y:S02]  /*0150*/  LDC R18, c[0x0][0x370] ;  /* 0x0000dc00ff127b82 */ /* 0x000ea40000000800 */
.L_x_3:
[----:B0-----:R-:W-:Y:S02]  /*0160*/  IMAD.IADD R11, R16, 0x1, R15 ;  /* 0x00000001100b7824 */ /* 0x001fe400078e020f */
[----:B-1----:R-:W-:-:S04]  /*0170*/  IMAD.WIDE.U32 R8, R15, 0x8, R6 ;  /* 0x000000080f087825 */ /* 0x002fc800078e0006 */
[----:B------:R-:W-:Y:S02]  /*0180*/  IMAD.WIDE.U32 R10, R11, 0x8, R6 ;  /* 0x000000080b0a7825 */ /* 0x000fe400078e0006 */
[----:B------:R-:W3:Y:S04]  /*0190*/  LDG.E.64 R8, desc[UR6][R8.64] ;  /* 0x0000000608087981 */ /* 0x000ee8000c1e1b00 */
[----:B------:R-:W3:Y:S01]  /*01a0*/  LDG.E.64 R10, desc[UR6][R10.64] ;  /* 0x000000060a0a7981 */ /* 0x000ee2000c1e1b00 */
[----:B--2---:R-:W-:-:S04]  /*01b0*/  IMAD R15, R18, 0x400, R15 ;  /* 0x00000400120f7824 */ /* 0x004fc800078e020f */
[----:B------:R-:W-:-:S05]  /*01c0*/  VIADD R14, R15, 0x200 ;  /* 0x000002000f0e7836 */ /* 0x000fca0000000000 */
[----:B------:R-:W-:Y:S01]  /*01d0*/  ISETP.GE.U32.AND P0, PT, R14, UR5, PT ;  /* 0x000000050e007c0c */ /* 0x000fe2000bf06070 */
[----:B---3--:R-:W-:-:S08]  /*01e0*/  DADD R12, R8, R10 ;  /* 0x00000000080c7229 */ /* 0x008fd0000000000a */
[----:B------:R-:W-:-:S04]  /*01f0*/  DADD R4, R12, R4 ;  /* 0x000000000c047229 */ /* 0x000fc80000000004 */
[----:B------:R-:W-:Y:S07]  /*0200*/  @!P0 BRA `(.L_x_3) ;  /* 0xfffffffc00d48947 */ /* 0x000fee000383ffff */
[----:B------:R-:W-:Y:S05]  /*0210*/  BSYNC.RECONVERGENT B1 ;  /* 0x0000000000017941 */ /* 0x000fea0003800200 */
.L_x_2:
[----:B------:R0:W-:Y:S02]  /*0220*/  STS.64 [R3], R4 ;  /* 0x0000000403007388 */ /* 0x0001e40000000a00 */
.L_x_1:
[----:B------:R-:W-:Y:S05]  /*0230*/  BSYNC.RECONVERGENT B0 ;  /* 0x0000000000007941 */ /* 0x000fea0003800200 */
.L_x_0:
[----:B------:R-:W-:Y:S01]  /*0240*/  ISETP.GE.U32.AND P0, PT, R15, UR5, PT ;  /* 0x000000050f007c0c */ /* 0x000fe2000bf06070 */
[----:B------:R-:W-:Y:S01]  /*0250*/  BSSY.RECONVERGENT B0, `(.L_x_4) ;  /* 0x0000008000007945 */ /* 0x000fe20003800200 */
[----:B------:R-:W-:-:S11]  /*0260*/  ISETP.GT.U32.AND P1, PT, R0, 0xff, PT ;  /* 0x000000ff0000780c */ /* 0x000fd60003f24070 */
[----:B------:R-:W-:Y:S05]  /*0270*/  @P0 BRA `(.L_x_5) ;  /* 0x0000000000140947 */ /* 0x000fea0003800000 */
[----:B------:R-:W1:Y:S02]  /*0280*/  LDC.64 R6, c[0x0][0x380] ;  /* 0x0000e000ff067b82 */ /* 0x000e640000000a00 */
[----:B-1----:R-:W-:-:S06]  /*0290*/  IMAD.WIDE.U32 R6, R15, 0x8, R6 ;  /* 0x000000080f067825 */ /* 0x002fcc00078e0006 */
[----:B------:R-:W0:Y:S02]  /*02a0*/  LDG.E.64 R6, desc[UR6][R6.64] ;  /* 0x0000000606067981 */ /* 0x000e24000c1e1b00 */
[----:B0-----:R-:W-:-:S07]  /*02b0*/  DADD R4, R6, R4 ;  /* 0x0000000006047229 */ /* 0x001fce0000000004 */
[----:B------:R1:W-:Y:S04]  /*02c0*/  STS.64 [R3], R4 ;  /* 0x0000000403007388 */ /* 0x0003e80000000a00 */
.L_x_5:
[----:B------:R-:W-:Y:S05]  /*02d0*/  BSYNC.RECONVERGENT B0 ;  /* 0x0000000000007941 */ /* 0x000fea0003800200 */
.L_x_4:
[----:B------:R-:W-:Y:S01]  /*02e0*/  BAR.SYNC.DEFER_BLOCKING 0x0 ;  /* 0x0000000000007b1d */ /* 0x000fe20000010000 */
[----:B------:R-:W-:-:S05]  /*02f0*/  ISETP.GT.U32.AND P0, PT, R0, 0x7f, PT ;  /* 0x0000007f0000780c */ /* 0x000fca0003f04070 */
[----:B01----:R-:W-:Y:S04]  /*0300*/  @!P1 LDS.64 R4, [R3+0x800] ;  /* 0x0008000003049984 */ /* 0x003fe80000000a00 */
[----:B------:R-:W0:Y:S02]  /*0310*/  @!P1 LDS.64 R6, [R3] ;  /* 0x0000000003069984 */ /* 0x000e240000000a00 */
[----:B0-----:R-:W-:-:S07]  /*0320*/  @!P1 DADD R4, R4, R6 ;  /* 0x0000000004049229 */ /* 0x001fce0000000006 */
[----:B------:R-:W-:Y:S01]  /*0330*/  @!P1 STS.64 [R3], R4 ;  /* 0x0000000403009388 */ /* 0x000fe20000000a00 */
[----:B------:R-:W-:Y:S01]  /*0340*/  BAR.SYNC.DEFER_BLOCKING 0x0 ;  /* 0x0000000000007b1d */ /* 0x000fe20000010000 */
[----:B------:R-:W-:-:S05]  /*0350*/  ISETP.GT.U32.AND P1, PT, R0, 0x3f, PT ;  /* 0x0000003f0000780c */ /* 0x000fca0003f24070 */
[----:B------:R-:W-:Y:S04]  /*0360*/  @!P0 LDS.64 R6, [R3+0x400] ;  /* 0x0004000003068984 */ /* 0x000fe80000000a00 */
        /* <DEDUP_REMOVED lines=8> */
[----:B------:R0:W-:Y:S01]  /*03f0*/  @!P1 STS.64 [R3], R8 ;  /* 0x0000000803009388 */ /* 0x0001e20000000a00 */
[----:B------:R-:W-:Y:S06]  /*0400*/  BAR.SYNC.DEFER_BLOCKING 0x0 ;  /* 0x0000000000007b1d */ /* 0x000fec0000010000 */
[----:B------:R-:W-:Y:S05]  /*0410*/  @P0 EXIT ;  /* 0x000000000000094d */ /* 0x000fea0003800000 */
[----:B------:R-:W-:Y:S01]  /*0420*/  LDS.64 R4, [R3+0x100] ;  /* 0x0001000003047984 */ /* 0x000fe20000000a00 */
[----:B------:R-:W-:-:S03]  /*0430*/  ISETP.NE.AND P0, PT, R0, RZ, PT ;  /* 0x000000ff0000720c */ /* 0x000fc60003f05270 */
[----:B------:R-:W1:Y:S02]  /*0440*/  LDS.64 R6, [R3] ;  /* 0x0000000003067984 */ /* 0x000e640000000a00 */
[----:B-1----:R-:W-:-:S07]  /*0450*/  DADD R4, R4, R6 ;  /* 0x0000000004047229 */ /* 0x002fce0000000006 */
[----:B------:R-:W-:Y:S04]  /*0460*/  STS.64 [R3], R4 ;  /* 0x0000000403007388 */ /* 0x000fe80000000a00 */
[----:B------:R-:W-:Y:S04]  /*0470*/  LDS.64 R6, [R3+0x80] ;  /* 0x0000800003067984 */ /* 0x000fe80000000a00 */
[----:B0-----:R-:W0:Y:S02]  /*0480*/  LDS.64 R8, [R3] ;  /* 0x0000000003087984 */ /* 0x001e240000000a00 */
[----:B0-----:R-:W-:-:S07]  /*0490*/  DADD R6, R6, R8 ;  /* 0x0000000006067229 */ /* 0x001fce0000000008 */
[----:B------:R-:W-:Y:S04]  /*04a0*/  STS.64 [R3], R6 ;  /* 0x0000000603007388 */ /* 0x000fe80000000a00 */
[----:B------:R-:W-:Y:S04]  /*04b0*/  LDS.64 R8, [R3+0x40] ;  /* 0x0000400003087984 */ /* 0x000fe80000000a00 */
[----:B------:R-:W0:Y:S02]  /*04c0*/  LDS.64 R10, [R3] ;  /* 0x00000000030a7984 */ /* 0x000e240000000a00 */
        /* <DEDUP_REMOVED lines=13> */
[----:B------:R0:W-:Y:S01]  /*05a0*/  STS.64 [R3], R6 ;  /* 0x0000000603007388 */ /* 0x0001e20000000a00 */
[----:B------:R-:W-:Y:S05]  /*05b0*/  @P0 EXIT ;  /* 0x000000000000094d */ /* 0x000fea0003800000 */
[----:B------:R-:W1:Y:S01]  /*05c0*/  LDS.64 R4, [UR4] ;  /* 0x00000004ff047984 */ /* 0x000e620008000a00 */
[----:B0-----:R-:W0:Y:S02]  /*05d0*/  LDC.64 R6, c[0x0][0x388] ;  /* 0x0000e200ff067b82 */ /* 0x001e240000000a00 */
[----:B0-----:R-:W-:-:S05]  /*05e0*/  IMAD.WIDE.U32 R2, R2, 0x8, R6 ;  /* 0x0000000802027825 */ /* 0x001fca00078e0006 */
[----:B-1----:R-:W-:Y:S01]  /*05f0*/  STG.E.64 desc[UR6][R2.64], R4 ;  /* 0x0000000402007986 */ /* 0x002fe2000c101b06 */
[----:B------:R-:W-:Y:S05]  /*0600*/  EXIT ;  /* 0x000000000000794d */ /* 0x000fea0003800000 */
.L_x_6:
[----:B------:R-:W-:-:S00]  /*0610*/  BRA `(.L_x_6) ;  /* 0xfffffffc00fc7947 */ /* 0x000fc0000383ffff */
[----:B------:R-:W-:-:S00]  /*0620*/  NOP ;  /* 0x0000000000007918 */ /* 0x000fc00000000000 */
        /* <DEDUP_REMOVED lines=13> */
.L_x_7:


//--------------------- .nv.shared._Z15reductionKernelILj512EEvPdS0_j --------------------------
	.section	.nv.shared._Z15reductionKernelILj512EEvPdS0_j,"aw",@nobits
	.sectionflags	@""
	.align	16
	.zero		1024


//--------------------- .nv.shared.reserved.0     --------------------------
	.section	.nv.shared.reserved.0,"aw",@nobits
	.weak		__nv_reservedSMEM_offset_0_alias
	.size		__nv_reservedSMEM_offset_0_alias, 0, 64
	.other		__nv_reservedSMEM_offset_0_alias,@"STO_CUDA_RESERVED_SHARED STV_DEFAULT"
__nv_reservedSMEM_offset_0_alias:
	.zero		0
	.zero		64


//--------------------- .nv.constant0._Z15reductionKernelILj512EEvPdS0_j --------------------------
	.section	.nv.constant0._Z15reductionKernelILj512EEvPdS0_j,"a",@progbits
	.sectionflags	@""
	.align	4
.nv.constant0._Z15reductionKernelILj512EEvPdS0_j:
	.zero		916


//--------------------- SYMBOLS --------------------------

	.type		.nv.reservedSmem.offset0,@object
	.size		.nv.reservedSmem.offset0,0x4
	.type		.nv.reservedSmem.cap,@object
	.size		.nv.reservedSmem.cap,0x4
